//
// Generated by NVIDIA NVVM Compiler
//
// Compiler Build ID: CL-36424714
// Cuda compilation tools, release 13.0, V13.0.88
// Based on NVVM 20.0.0
//

.version 9.0
.target sm_100
.address_size 64

	// .globl	_Z12clear_kernelIfEvPT_i

.visible .entry _Z12clear_kernelIfEvPT_i(
	.param .u64 .ptr .align 1 _Z12clear_kernelIfEvPT_i_param_0,
	.param .u32 _Z12clear_kernelIfEvPT_i_param_1
)
{
	.reg .pred 	%p<2>;
	.reg .b32 	%r<7>;
	.reg .b64 	%rd<5>;

	ld.param.u64 	%rd1, [_Z12clear_kernelIfEvPT_i_param_0];
	ld.param.u32 	%r2, [_Z12clear_kernelIfEvPT_i_param_1];
	mov.u32 	%r3, %ctaid.x;
	mov.u32 	%r4, %ntid.x;
	mov.u32 	%r5, %tid.x;
	mad.lo.s32 	%r1, %r3, %r4, %r5;
	setp.ge.s32 	%p1, %r1, %r2;
	@%p1 bra 	$L__BB0_2;
	cvta.to.global.u64 	%rd2, %rd1;
	mul.wide.s32 	%rd3, %r1, 4;
	add.s64 	%rd4, %rd2, %rd3;
	mov.b32 	%r6, 0;
	st.global.u32 	[%rd4], %r6;
$L__BB0_2:
	ret;

}
	// .globl	_Z12clear_kernelIjEvPT_i
.visible .entry _Z12clear_kernelIjEvPT_i(
	.param .u64 .ptr .align 1 _Z12clear_kernelIjEvPT_i_param_0,
	.param .u32 _Z12clear_kernelIjEvPT_i_param_1
)
{
	.reg .pred 	%p<2>;
	.reg .b32 	%r<7>;
	.reg .b64 	%rd<5>;

	ld.param.u64 	%rd1, [_Z12clear_kernelIjEvPT_i_param_0];
	ld.param.u32 	%r2, [_Z12clear_kernelIjEvPT_i_param_1];
	mov.u32 	%r3, %ctaid.x;
	mov.u32 	%r4, %ntid.x;
	mov.u32 	%r5, %tid.x;
	mad.lo.s32 	%r1, %r3, %r4, %r5;
	setp.ge.s32 	%p1, %r1, %r2;
	@%p1 bra 	$L__BB1_2;
	cvta.to.global.u64 	%rd2, %rd1;
	mul.wide.s32 	%rd3, %r1, 4;
	add.s64 	%rd4, %rd2, %rd3;
	mov.b32 	%r6, 0;
	st.global.u32 	[%rd4], %r6;
$L__BB1_2:
	ret;

}
	// .globl	_Z12clear_kernelIcEvPT_i
.visible .entry _Z12clear_kernelIcEvPT_i(
	.param .u64 .ptr .align 1 _Z12clear_kernelIcEvPT_i_param_0,
	.param .u32 _Z12clear_kernelIcEvPT_i_param_1
)
{
	.reg .pred 	%p<2>;
	.reg .b16 	%rs<2>;
	.reg .b32 	%r<6>;
	.reg .b64 	%rd<5>;

	ld.param.u64 	%rd1, [_Z12clear_kernelIcEvPT_i_param_0];
	ld.param.u32 	%r2, [_Z12clear_kernelIcEvPT_i_param_1];
	mov.u32 	%r3, %ctaid.x;
	mov.u32 	%r4, %ntid.x;
	mov.u32 	%r5, %tid.x;
	mad.lo.s32 	%r1, %r3, %r4, %r5;
	setp.ge.s32 	%p1, %r1, %r2;
	@%p1 bra 	$L__BB2_2;
	cvta.to.global.u64 	%rd2, %rd1;
	cvt.s64.s32 	%rd3, %r1;
	add.s64 	%rd4, %rd2, %rd3;
	mov.b16 	%rs1, 0;
	st.global.u8 	[%rd4], %rs1;
$L__BB2_2:
	ret;

}


// ===== COMPILED SASS (sm_100) =====

	.target	sm_100

	.elftype	@"ET_EXEC"


//--------------------- .note.nv.tkinfo           --------------------------
	.section	.note.nv.tkinfo,"",@"SHT_NOTE"
	.sectionflags	@"SHF_NOTE_NV_TKINFO"
	.tkinfo
        /*0018*/ 	.word	0x00000002
        /*0030*/ 	.string	""
        /*0030*/ 	.string	"ptxas"
        /*0030*/ 	.string	"Cuda compilation tools, release 13.0, V13.0.88"
        /*0030*/ 	.string	"Build cuda_13.0.r13.0/compiler.36424714_0"
        /*0030*/ 	.string	"-arch sm_100 -m 64 "



//--------------------- .note.nv.cuinfo           --------------------------
	.section	.note.nv.cuinfo,"",@"SHT_NOTE"
	.sectionflags	@"SHF_NOTE_NV_CUINFO"
        /*0018*/ 	.short	0x0002
        /*001a*/ 	.short	0x0064
        /*001c*/ 	.short	0x0082
	.zero		2


//--------------------- .nv.info                  --------------------------
	.section	.nv.info,"",@"SHT_CUDA_INFO"
	.align	4


	//----- nvinfo : EIATTR_REGCOUNT
	.align		4
        /*0000*/ 	.byte	0x04, 0x2f
        /*0002*/ 	.short	(.L_1 - .L_0)
	.align		4
.L_0:
        /*0004*/ 	.word	index@(_Z12clear_kernelIfEvPT_i)
        /*0008*/ 	.word	0x00000008


	//----- nvinfo : EIATTR_FRAME_SIZE
	.align		4
.L_1:
        /*000c*/ 	.byte	0x04, 0x11
        /*000e*/ 	.short	(.L_3 - .L_2)
	.align		4
.L_2:
        /*0010*/ 	.word	index@(_Z12clear_kernelIfEvPT_i)
        /*0014*/ 	.word	0x00000000


	//----- nvinfo : EIATTR_REGCOUNT
	.align		4
.L_3:
        /*0018*/ 	.byte	0x04, 0x2f
        /*001a*/ 	.short	(.L_5 - .L_4)
	.align		4
.L_4:
        /*001c*/ 	.word	index@(_Z12clear_kernelIjEvPT_i)
        /*0020*/ 	.word	0x00000008


	//----- nvinfo : EIATTR_FRAME_SIZE
	.align		4
.L_5:
        /*0024*/ 	.byte	0x04, 0x11
        /*0026*/ 	.short	(.L_7 - .L_6)
	.align		4
.L_6:
        /*0028*/ 	.word	index@(_Z12clear_kernelIjEvPT_i)
        /*002c*/ 	.word	0x00000000


	//----- nvinfo : EIATTR_REGCOUNT
	.align		4
.L_7:
        /*0030*/ 	.byte	0x04, 0x2f
        /*0032*/ 	.short	(.L_9 - .L_8)
	.align		4
.L_8:
        /*0034*/ 	.word	index@(_Z12clear_kernelIcEvPT_i)
        /*0038*/ 	.word	0x00000006


	//----- nvinfo : EIATTR_FRAME_SIZE
	.align		4
.L_9:
        /*003c*/ 	.byte	0x04, 0x11
        /*003e*/ 	.short	(.L_11 - .L_10)
	.align		4
.L_10:
        /*0040*/ 	.word	index@(_Z12clear_kernelIcEvPT_i)
        /*0044*/ 	.word	0x00000000


	//----- nvinfo : EIATTR_MIN_STACK_SIZE
	.align		4
.L_11:
        /*0048*/ 	.byte	0x04, 0x12
        /*004a*/ 	.short	(.L_13 - .L_12)
	.align		4
.L_12:
        /*004c*/ 	.word	index@(_Z12clear_kernelIcEvPT_i)
        /*0050*/ 	.word	0x00000000


	//----- nvinfo : EIATTR_MIN_STACK_SIZE
	.align		4
.L_13:
        /*0054*/ 	.byte	0x04, 0x12
        /*0056*/ 	.short	(.L_15 - .L_14)
	.align		4
.L_14:
        /*0058*/ 	.word	index@(_Z12clear_kernelIjEvPT_i)
        /*005c*/ 	.word	0x00000000


	//----- nvinfo : EIATTR_MIN_STACK_SIZE
	.align		4
.L_15:
        /*0060*/ 	.byte	0x04, 0x12
        /*0062*/ 	.short	(.L_17 - .L_16)
	.align		4
.L_16:
        /*0064*/ 	.word	index@(_Z12clear_kernelIfEvPT_i)
        /*0068*/ 	.word	0x00000000
.L_17:


//--------------------- .nv.compat                --------------------------
	.section	.nv.compat,"",@"SHT_CUDA_COMPAT_INFO"
	.align	4
        /*0000*/ 	.byte	0x02, 0x09, 0x00, 0x00, 0x02, 0x02, 0x01, 0x00, 0x02, 0x05, 0x05, 0x00, 0x03, 0x07, 0x01, 0x01
        /*0010*/ 	.byte	0x02, 0x03, 0x00, 0x00, 0x02, 0x06, 0x01, 0x00, 0x04, 0x0b, 0x08, 0x00, 0x09, 0x00, 0x00, 0x00
        /*0020*/ 	.byte	0x00, 0x00, 0x00, 0x00


//--------------------- .nv.info._Z12clear_kernelIcEvPT_i --------------------------
	.section	.nv.info._Z12clear_kernelIcEvPT_i,"",@"SHT_CUDA_INFO"
	.sectionflags	@""
	.align	4


	//----- nvinfo : EIATTR_CUDA_API_VERSION
	.align		4
        /*0000*/ 	.byte	0x04, 0x37
        /*0002*/ 	.short	(.L_19 - .L_18)
.L_18:
        /*0004*/ 	.word	0x00000082


	//----- nvinfo : EIATTR_KPARAM_INFO
	.align		4
.L_19:
        /*0008*/ 	.byte	0x04, 0x17
        /*000a*/ 	.short	(.L_21 - .L_20)
.L_20:
        /*000c*/ 	.word	0x00000000
        /*0010*/ 	.short	0x0001
        /*0012*/ 	.short	0x0008
        /*0014*/ 	.byte	0x00, 0xf0, 0x11, 0x00


	//----- nvinfo : EIATTR_KPARAM_INFO
	.align		4
.L_21:
        /*0018*/ 	.byte	0x04, 0x17
        /*001a*/ 	.short	(.L_23 - .L_22)
.L_22:
        /*001c*/ 	.word	0x00000000
        /*0020*/ 	.short	0x0000
        /*0022*/ 	.short	0x0000
        /*0024*/ 	.byte	0x00, 0xf5, 0x21, 0x00


	//----- nvinfo : EIATTR_SPARSE_MMA_MASK
	.align		4
.L_23:
        /*0028*/ 	.byte	0x03, 0x50
        /*002a*/ 	.short	0x0000


	//----- nvinfo : EIATTR_MAXREG_COUNT
	.align		4
        /*002c*/ 	.byte	0x03, 0x1b
        /*002e*/ 	.short	0x00ff


	//----- nvinfo : EIATTR_MERCURY_ISA_VERSION
	.align		4
        /*0030*/ 	.byte	0x03, 0x5f
        /*0032*/ 	.short	0x0101


	//----- nvinfo : EIATTR_VRC_CTA_INIT_COUNT
	.align		4
        /*0034*/ 	.byte	0x02, 0x4a
	.zero		1
	.zero		1


	//----- nvinfo : EIATTR_EXIT_INSTR_OFFSETS
	.align		4
        /*0038*/ 	.byte	0x04, 0x1c
        /*003a*/ 	.short	(.L_25 - .L_24)


	//   ....[0]....
.L_24:
        /*003c*/ 	.word	0x00000070


	//   ....[1]....
        /*0040*/ 	.word	0x000000d0


	//----- nvinfo : EIATTR_CBANK_PARAM_SIZE
	.align		4
.L_25:
        /*0044*/ 	.byte	0x03, 0x19
        /*0046*/ 	.short	0x000c


	//----- nvinfo : EIATTR_PARAM_CBANK
	.align		4
        /*0048*/ 	.byte	0x04, 0x0a
        /*004a*/ 	.short	(.L_27 - .L_26)
	.align		4
.L_26:
        /*004c*/ 	.word	index@(.nv.constant0._Z12clear_kernelIcEvPT_i)
        /*0050*/ 	.short	0x0380
        /*0052*/ 	.short	0x000c


	//----- nvinfo : EIATTR_SW_WAR
	.align		4
.L_27:
        /*0054*/ 	.byte	0x04, 0x36
        /*0056*/ 	.short	(.L_29 - .L_28)
.L_28:
        /*0058*/ 	.word	0x00000008
.L_29:


//--------------------- .nv.info._Z12clear_kernelIjEvPT_i --------------------------
	.section	.nv.info._Z12clear_kernelIjEvPT_i,"",@"SHT_CUDA_INFO"
	.sectionflags	@""
	.align	4


	//----- nvinfo : EIATTR_CUDA_API_VERSION
	.align		4
        /*0000*/ 	.byte	0x04, 0x37
        /*0002*/ 	.short	(.L_31 - .L_30)
.L_30:
        /*0004*/ 	.word	0x00000082


	//----- nvinfo : EIATTR_KPARAM_INFO
	.align		4
.L_31:
        /*0008*/ 	.byte	0x04, 0x17
        /*000a*/ 	.short	(.L_33 - .L_32)
.L_32:
        /*000c*/ 	.word	0x00000000
        /*0010*/ 	.short	0x0001
        /*0012*/ 	.short	0x0008
        /*0014*/ 	.byte	0x00, 0xf0, 0x11, 0x00


	//----- nvinfo : EIATTR_KPARAM_INFO
	.align		4
.L_33:
        /*0018*/ 	.byte	0x04, 0x17
        /*001a*/ 	.short	(.L_35 - .L_34)
.L_34:
        /*001c*/ 	.word	0x00000000
        /*0020*/ 	.short	0x0000
        /*0022*/ 	.short	0x0000
        /*0024*/ 	.byte	0x00, 0xf5, 0x21, 0x00


	//----- nvinfo : EIATTR_SPARSE_MMA_MASK
	.align		4
.L_35:
        /*0028*/ 	.byte	0x03, 0x50
        /*002a*/ 	.short	0x0000


	//----- nvinfo : EIATTR_MAXREG_COUNT
	.align		4
        /*002c*/ 	.byte	0x03, 0x1b
        /*002e*/ 	.short	0x00ff


	//----- nvinfo : EIATTR_MERCURY_ISA_VERSION
	.align		4
        /*0030*/ 	.byte	0x03, 0x5f
        /*0032*/ 	.short	0x0101


	//----- nvinfo : EIATTR_VRC_CTA_INIT_COUNT
	.align		4
        /*0034*/ 	.byte	0x02, 0x4a
	.zero		1
	.zero		1


	//----- nvinfo : EIATTR_EXIT_INSTR_OFFSETS
	.align		4
        /*0038*/ 	.byte	0x04, 0x1c
        /*003a*/ 	.short	(.L_37 - .L_36)


	//   ....[0]....
.L_36:
        /*003c*/ 	.word	0x00000070


	//   ....[1]....
        /*0040*/ 	.word	0x000000c0


	//----- nvinfo : EIATTR_CBANK_PARAM_SIZE
	.align		4
.L_37:
        /*0044*/ 	.byte	0x03, 0x19
        /*0046*/ 	.short	0x000c


	//----- nvinfo : EIATTR_PARAM_CBANK
	.align		4
        /*0048*/ 	.byte	0x04, 0x0a
        /*004a*/ 	.short	(.L_39 - .L_38)
	.align		4
.L_38:
        /*004c*/ 	.word	index@(.nv.constant0._Z12clear_kernelIjEvPT_i)
        /*0050*/ 	.short	0x0380
        /*0052*/ 	.short	0x000c


	//----- nvinfo : EIATTR_SW_WAR
	.align		4
.L_39:
        /*0054*/ 	.byte	0x04, 0x36
        /*0056*/ 	.short	(.L_41 - .L_40)
.L_40:
        /*0058*/ 	.word	0x00000008
.L_41:


//--------------------- .nv.info._Z12clear_kernelIfEvPT_i --------------------------
	.section	.nv.info._Z12clear_kernelIfEvPT_i,"",@"SHT_CUDA_INFO"
	.sectionflags	@""
	.align	4


	//----- nvinfo : EIATTR_CUDA_API_VERSION
	.align		4
        /*0000*/ 	.byte	0x04, 0x37
        /*0002*/ 	.short	(.L_43 - .L_42)
.L_42:
        /*0004*/ 	.word	0x00000082


	//----- nvinfo : EIATTR_KPARAM_INFO
	.align		4
.L_43:
        /*0008*/ 	.byte	0x04, 0x17
        /*000a*/ 	.short	(.L_45 - .L_44)
.L_44:
        /*000c*/ 	.word	0x00000000
        /*0010*/ 	.short	0x0001
        /*0012*/ 	.short	0x0008
        /*0014*/ 	.byte	0x00, 0xf0, 0x11, 0x00


	//----- nvinfo : EIATTR_KPARAM_INFO
	.align		4
.L_45:
        /*0018*/ 	.byte	0x04, 0x17
        /*001a*/ 	.short	(.L_47 - .L_46)
.L_46:
        /*001c*/ 	.word	0x00000000
        /*0020*/ 	.short	0x0000
        /*0022*/ 	.short	0x0000
        /*0024*/ 	.byte	0x00, 0xf5, 0x21, 0x00


	//----- nvinfo : EIATTR_SPARSE_MMA_MASK
	.align		4
.L_47:
        /*0028*/ 	.byte	0x03, 0x50
        /*002a*/ 	.short	0x0000


	//----- nvinfo : EIATTR_MAXREG_COUNT
	.align		4
        /*002c*/ 	.byte	0x03, 0x1b
        /*002e*/ 	.short	0x00ff


	//----- nvinfo : EIATTR_MERCURY_ISA_VERSION
	.align		4
        /*0030*/ 	.byte	0x03, 0x5f
        /*0032*/ 	.short	0x0101


	//----- nvinfo : EIATTR_VRC_CTA_INIT_COUNT
	.align		4
        /*0034*/ 	.byte	0x02, 0x4a
	.zero		1
	.zero		1


	//----- nvinfo : EIATTR_EXIT_INSTR_OFFSETS
	.align		4
        /*0038*/ 	.byte	0x04, 0x1c
        /*003a*/ 	.short	(.L_49 - .L_48)


	//   ....[0]....
.L_48:
        /*003c*/ 	.word	0x00000070


	//   ....[1]....
        /*0040*/ 	.word	0x000000c0


	//----- nvinfo : EIATTR_CBANK_PARAM_SIZE
	.align		4
.L_49:
        /*0044*/ 	.byte	0x03, 0x19
        /*0046*/ 	.short	0x000c


	//----- nvinfo : EIATTR_PARAM_CBANK
	.align		4
        /*0048*/ 	.byte	0x04, 0x0a
        /*004a*/ 	.short	(.L_51 - .L_50)
	.align		4
.L_50:
        /*004c*/ 	.word	index@(.nv.constant0._Z12clear_kernelIfEvPT_i)
        /*0050*/ 	.short	0x0380
        /*0052*/ 	.short	0x000c


	//----- nvinfo : EIATTR_SW_WAR
	.align		4
.L_51:
        /*0054*/ 	.byte	0x04, 0x36
        /*0056*/ 	.short	(.L_53 - .L_52)
.L_52:
        /*0058*/ 	.word	0x00000008
.L_53:


//--------------------- .nv.callgraph             --------------------------
	.section	.nv.callgraph,"",@"SHT_CUDA_CALLGRAPH"
	.align	4
	.sectionentsize	8
	.align		4
        /*0000*/ 	.word	0x00000000
	.align		4
        /*0004*/ 	.word	0xffffffff
	.align		4
        /*0008*/ 	.word	0x00000000
	.align		4
        /*000c*/ 	.word	0xfffffffe
	.align		4
        /*0010*/ 	.word	0x00000000
	.align		4
        /*0014*/ 	.word	0xfffffffd
	.align		4
        /*0018*/ 	.word	0x00000000
	.align		4
        /*001c*/ 	.word	0xfffffffc


//--------------------- .text._Z12clear_kernelIcEvPT_i --------------------------
	.section	.text._Z12clear_kernelIcEvPT_i,"ax",@progbits
	.align	128
        .global         _Z12clear_kernelIcEvPT_i
        .type           _Z12clear_kernelIcEvPT_i,@function
        .size           _Z12clear_kernelIcEvPT_i,(.L_x_3 - _Z12clear_kernelIcEvPT_i)
        .other          _Z12clear_kernelIcEvPT_i,@"STO_CUDA_ENTRY STV_DEFAULT"
_Z12clear_kernelIcEvPT_i:
.text._Z12clear_kernelIcEvPT_i:
[----:B------:R-:W-:Y:S01]  /*0000*/  LDC R1, c[0x0][0x37c] ;  /* 0x0000df00ff017b82 */ /* 0x000fe20000000800 */
[----:B------:R-:W0:Y:S07]  /*0010*/  S2R R3, SR_TID.X ;  /* 0x0000000000037919 */ /* 0x000e2e0000002100 */
[----:B------:R-:W0:Y:S01]  /*0020*/  S2UR UR4, SR_CTAID.X ;  /* 0x00000000000479c3 */ /* 0x000e220000002500 */
[----:B------:R-:W1:Y:S07]  /*0030*/  LDCU UR5, c[0x0][0x388] ;  /* 0x00007100ff0577ac */ /* 0x000e6e0008000800 */
[----:B------:R-:W0:Y:S02]  /*0040*/  LDC R0, c[0x0][0x360] ;  /* 0x0000d800ff007b82 */ /* 0x000e240000000800 */
[----:B0-----:R-:W-:-:S05]  /*0050*/  IMAD R0, R0, UR4, R3 ;  /* 0x0000000400007c24 */ /* 0x001fca000f8e0203 */
[----:B-1----:R-:W-:-:S13]  /*0060*/  ISETP.GE.AND P0, PT, R0, UR5, PT ;  /* 0x0000000500007c0c */ /* 0x002fda000bf06270 */
[----:B------:R-:W-:Y:S05]  /*0070*/  @P0 EXIT ;  /* 0x000000000000094d */ /* 0x000fea0003800000 */
[----:B------:R-:W0:Y:S01]  /*0080*/  LDCU.64 UR6, c[0x0][0x380] ;  /* 0x00007000ff0677ac */ /* 0x000e220008000a00 */
[----:B------:R-:W1:Y:S01]  /*0090*/  LDCU.64 UR4, c[0x0][0x358] ;  /* 0x00006b00ff0477ac */ /* 0x000e620008000a00 */
[----:B0-----:R-:W-:-:S04]  /*00a0*/  IADD3 R2, P0, PT, R0, UR6, RZ ;  /* 0x0000000600027c10 */ /* 0x001fc8000ff1e0ff */
[----:B------:R-:W-:-:S05]  /*00b0*/  LEA.HI.X.SX32 R3, R0, UR7, 0x1, P0 ;  /* 0x0000000700037c11 */ /* 0x000fca00080f0eff */
[----:B-1----:R-:W-:Y:S01]  /*00c0*/  STG.E.U8 desc[UR4][R2.64], RZ ;  /* 0x000000ff02007986 */ /* 0x002fe2000c101104 */
[----:B------:R-:W-:Y:S05]  /*00d0*/  EXIT ;  /* 0x000000000000794d */ /* 0x000fea0003800000 */
.L_x_0:
[----:B------:R-:W-:-:S00]  /*00e0*/  BRA `(.L_x_0) ;  /* 0xfffffffc00fc7947 */ /* 0x000fc0000383ffff */
[----:B------:R-:W-:-:S00]  /*00f0*/  NOP ;  /* 0x0000000000007918 */ /* 0x000fc00000000000 */
        /* <DEDUP_REMOVED lines=8> */
.L_x_3:


//--------------------- .text._Z12clear_kernelIjEvPT_i --------------------------
	.section	.text._Z12clear_kernelIjEvPT_i,"ax",@progbits
	.align	128
        .global         _Z12clear_kernelIjEvPT_i
        .type           _Z12clear_kernelIjEvPT_i,@function
        .size           _Z12clear_kernelIjEvPT_i,(.L_x_4 - _Z12clear_kernelIjEvPT_i)
        .other          _Z12clear_kernelIjEvPT_i,@"STO_CUDA_ENTRY STV_DEFAULT"
_Z12clear_kernelIjEvPT_i:
.text._Z12clear_kernelIjEvPT_i:
        /* <DEDUP_REMOVED lines=8> */
[----:B------:R-:W0:Y:S01]  /*0080*/  LDC.64 R2, c[0x0][0x380] ;  /* 0x0000e000ff027b82 */ /* 0x000e220000000a00 */
[----:B------:R-:W1:Y:S01]  /*0090*/  LDCU.64 UR4, c[0x0][0x358] ;  /* 0x00006b00ff0477ac */ /* 0x000e620008000a00 */
[----:B0-----:R-:W-:-:S05]  /*00a0*/  IMAD.WIDE R2, R5, 0x4, R2 ;  /* 0x0000000405027825 */ /* 0x001fca00078e0202 */
[----:B-1----:R-:W-:Y:S01]  /*00b0*/  STG.E desc[UR4][R2.64], RZ ;  /* 0x000000ff02007986 */ /* 0x002fe2000c101904 */
[----:B------:R-:W-:Y:S05]  /*00c0*/  EXIT ;  /* 0x000000000000794d */ /* 0x000fea0003800000 */
.L_x_1:
        /* <DEDUP_REMOVED lines=11> */
.L_x_4:


//--------------------- .text._Z12clear_kernelIfEvPT_i --------------------------
	.section	.text._Z12clear_kernelIfEvPT_i,"ax",@progbits
	.align	128
        .global         _Z12clear_kernelIfEvPT_i
        .type           _Z12clear_kernelIfEvPT_i,@function
        .size           _Z12clear_kernelIfEvPT_i,(.L_x_5 - _Z12clear_kernelIfEvPT_i)
        .other          _Z12clear_kernelIfEvPT_i,@"STO_CUDA_ENTRY STV_DEFAULT"
_Z12clear_kernelIfEvPT_i:
.text._Z12clear_kernelIfEvPT_i:
        /* <DEDUP_REMOVED lines=13> */
.L_x_2:
        /* <DEDUP_REMOVED lines=11> */
.L_x_5:


//--------------------- .nv.shared.reserved.0     --------------------------
	.section	.nv.shared.reserved.0,"aw",@nobits
	.weak		__nv_reservedSMEM_offset_0_alias
	.size		__nv_reservedSMEM_offset_0_alias, 0, 64
	.other		__nv_reservedSMEM_offset_0_alias,@"STO_CUDA_RESERVED_SHARED STV_DEFAULT"
__nv_reservedSMEM_offset_0_alias:
	.zero		0
	.zero		64


//--------------------- .nv.constant0._Z12clear_kernelIcEvPT_i --------------------------
	.section	.nv.constant0._Z12clear_kernelIcEvPT_i,"a",@progbits
	.sectionflags	@""
	.align	4
.nv.constant0._Z12clear_kernelIcEvPT_i:
	.zero		908


//--------------------- .nv.constant0._Z12clear_kernelIjEvPT_i --------------------------
	.section	.nv.constant0._Z12clear_kernelIjEvPT_i,"a",@progbits
	.sectionflags	@""
	.align	4
.nv.constant0._Z12clear_kernelIjEvPT_i:
	.zero		908


//--------------------- .nv.constant0._Z12clear_kernelIfEvPT_i --------------------------
	.section	.nv.constant0._Z12clear_kernelIfEvPT_i,"a",@progbits
	.sectionflags	@""
	.align	4
.nv.constant0._Z12clear_kernelIfEvPT_i:
	.zero		908


//--------------------- SYMBOLS --------------------------

	.type		.nv.reservedSmem.offset0,@object
	.size		.nv.reservedSmem.offset0,0x4
